//
// Generated by NVIDIA NVVM Compiler
//
// Compiler Build ID: CL-36424714
// Cuda compilation tools, release 13.0, V13.0.88
// Based on NVVM 20.0.0
//

.version 9.0
.target sm_100
.address_size 64

	// .globl	_Z8wmma_kerILi8ELi16ELi8EEvP6__half
.global .align 1 .b8 _ZN30_INTERNAL_54e1aa1f_4_k_cu_main4cuda3std6ranges3__45__cpo4swapE[1];
.extern .shared .align 16 .b8 bfrag_arr[];

.visible .entry _Z8wmma_kerILi8ELi16ELi8EEvP6__half(
	.param .u64 .ptr .align 1 _Z8wmma_kerILi8ELi16ELi8EEvP6__half_param_0
)
.maxntid 512
.minnctapersm 1
{
	.reg .pred 	%p<5>;
	.reg .b32 	%r<365>;
	.reg .b64 	%rd<25>;

	ld.param.u64 	%rd17, [_Z8wmma_kerILi8ELi16ELi8EEvP6__half_param_0];
	cvta.to.global.u64 	%rd18, %rd17;
	mov.u32 	%r321, %ctaid.x;
	mov.u32 	%r322, %tid.x;
	not.b32 	%r323, %r322;
	shr.u32 	%r324, %r322, 5;
	shl.b32 	%r325, %r321, 15;
	shl.b32 	%r326, %r324, 11;
	or.b32  	%r327, %r325, %r326;
	mul.wide.u32 	%rd19, %r327, 2;
	add.s64 	%rd20, %rd18, %rd19;
	add.s64 	%rd21, %rd17, %rd19;
	shl.b32 	%r328, %r322, 2;
	and.b32  	%r329, %r328, 124;
	mul.wide.u32 	%rd22, %r329, 4;
	add.s64 	%rd2, %rd21, %rd22;
	shl.b32 	%r330, %r322, 4;
	and.b32  	%r331, %r330, 496;
	shl.b32 	%r332, %r324, 12;
	or.b32  	%r333, %r332, %r331;
	mov.u32 	%r334, bfrag_arr;
	add.s32 	%r335, %r334, %r333;
	cvt.u64.u32 	%rd1, %r335;
	// begin inline asm
	cp.async.cg.shared.global.L2::256B [%rd1], [%rd2], 16;
cp.async.commit_group;

	// end inline asm
	add.s64 	%rd4, %rd2, 512;
	add.s32 	%r336, %r335, 512;
	cvt.u64.u32 	%rd3, %r336;
	// begin inline asm
	cp.async.cg.shared.global.L2::256B [%rd3], [%rd4], 16;
cp.async.commit_group;

	// end inline asm
	add.s64 	%rd6, %rd2, 1024;
	add.s32 	%r337, %r335, 1024;
	cvt.u64.u32 	%rd5, %r337;
	// begin inline asm
	cp.async.cg.shared.global.L2::256B [%rd5], [%rd6], 16;
cp.async.commit_group;

	// end inline asm
	add.s64 	%rd8, %rd2, 1536;
	add.s32 	%r338, %r335, 1536;
	cvt.u64.u32 	%rd7, %r338;
	// begin inline asm
	cp.async.cg.shared.global.L2::256B [%rd7], [%rd8], 16;
cp.async.commit_group;

	// end inline asm
	add.s64 	%rd10, %rd2, 2048;
	add.s32 	%r339, %r335, 2048;
	cvt.u64.u32 	%rd9, %r339;
	// begin inline asm
	cp.async.cg.shared.global.L2::256B [%rd9], [%rd10], 16;
cp.async.commit_group;

	// end inline asm
	add.s64 	%rd12, %rd2, 2560;
	add.s32 	%r340, %r335, 2560;
	cvt.u64.u32 	%rd11, %r340;
	// begin inline asm
	cp.async.cg.shared.global.L2::256B [%rd11], [%rd12], 16;
cp.async.commit_group;

	// end inline asm
	add.s64 	%rd14, %rd2, 3072;
	add.s32 	%r341, %r335, 3072;
	cvt.u64.u32 	%rd13, %r341;
	// begin inline asm
	cp.async.cg.shared.global.L2::256B [%rd13], [%rd14], 16;
cp.async.commit_group;

	// end inline asm
	add.s64 	%rd16, %rd2, 3584;
	add.s32 	%r342, %r335, 3584;
	cvt.u64.u32 	%rd15, %r342;
	// begin inline asm
	cp.async.cg.shared.global.L2::256B [%rd15], [%rd16], 16;
cp.async.commit_group;

	// end inline asm
	and.b32  	%r343, %r323, 31;
	mov.b32 	%r344, 1;
	shl.b32 	%r345, %r344, %r343;
	mov.b32 	%r346, -257571946;
	shr.u32 	%r347, %r346, %r343;
	and.b32  	%r348, %r345, -5583719;
	setp.eq.s32 	%p1, %r348, 0;
	and.b32  	%r349, %r347, 1;
	setp.eq.b32 	%p2, %r349, 1;
	selp.b32 	%r350, 872428544, -1275055104, %p2;
	selp.b32 	%r351, 872461312, -1275022336, %p2;
	selp.b32 	%r315, %r351, %r350, %p1;
	mov.b32 	%r352, 257571945;
	shr.u32 	%r353, %r352, %r343;
	and.b32  	%r354, %r345, 5583718;
	setp.eq.s32 	%p3, %r354, 0;
	and.b32  	%r355, %r353, 1;
	setp.eq.b32 	%p4, %r355, 1;
	selp.b32 	%r356, 872428544, -1275055104, %p4;
	selp.b32 	%r357, 872461312, -1275022336, %p4;
	selp.b32 	%r316, %r357, %r356, %p3;
	and.b32  	%r358, %r322, 3;
	add.s32 	%r359, %r334, %r332;
	// begin inline asm
	cp.async.wait_group 7;

	// end inline asm
	shl.b32 	%r360, %r322, 1;
	and.b32  	%r361, %r360, 56;
	or.b32  	%r362, %r358, %r361;
	shl.b32 	%r363, %r362, 2;
	add.s32 	%r364, %r359, %r363;
	ld.shared.u32 	%r7, [%r364];
	ld.shared.u32 	%r8, [%r364+16];
	ld.shared.u32 	%r17, [%r364+256];
	ld.shared.u32 	%r18, [%r364+272];
	mov.b32 	%r320, 0;
	// begin inline asm
	mma.sync.aligned.m16n8k16.row.col.f16.f16.f16.f16 {%r1, %r2}, {%r315, %r315, %r315, %r316}, {%r7, %r8}, {%r320, %r320};
	
	// end inline asm
	// begin inline asm
	mma.sync.aligned.m16n8k16.row.col.f16.f16.f16.f16 {%r11, %r12}, {%r315, %r315, %r315, %r316}, {%r17, %r18}, {%r320, %r320};
	
	// end inline asm
	// begin inline asm
	mma.sync.aligned.m16n8k16.row.col.f16.f16.f16.f16 {%r21, %r22}, {%r315, %r315, %r315, %r316}, {%r1, %r11}, {%r320, %r320};
	
	// end inline asm
	// begin inline asm
	mma.sync.aligned.m16n8k16.row.col.f16.f16.f16.f16 {%r31, %r32}, {%r315, %r315, %r315, %r316}, {%r2, %r12}, {%r320, %r320};
	
	// end inline asm
	mul.wide.u32 	%rd23, %r362, 4;
	add.s64 	%rd24, %rd20, %rd23;
	st.global.u32 	[%rd24], %r21;
	st.global.u32 	[%rd24+16], %r31;
	st.global.u32 	[%rd24+256], %r22;
	st.global.u32 	[%rd24+272], %r32;
	// begin inline asm
	cp.async.wait_group 6;

	// end inline asm
	ld.shared.u32 	%r47, [%r364+512];
	ld.shared.u32 	%r48, [%r364+528];
	ld.shared.u32 	%r57, [%r364+768];
	ld.shared.u32 	%r58, [%r364+784];
	// begin inline asm
	mma.sync.aligned.m16n8k16.row.col.f16.f16.f16.f16 {%r41, %r42}, {%r315, %r315, %r315, %r316}, {%r47, %r48}, {%r320, %r320};
	
	// end inline asm
	// begin inline asm
	mma.sync.aligned.m16n8k16.row.col.f16.f16.f16.f16 {%r51, %r52}, {%r315, %r315, %r315, %r316}, {%r57, %r58}, {%r320, %r320};
	
	// end inline asm
	// begin inline asm
	mma.sync.aligned.m16n8k16.row.col.f16.f16.f16.f16 {%r61, %r62}, {%r315, %r315, %r315, %r316}, {%r41, %r51}, {%r320, %r320};
	
	// end inline asm
	// begin inline asm
	mma.sync.aligned.m16n8k16.row.col.f16.f16.f16.f16 {%r71, %r72}, {%r315, %r315, %r315, %r316}, {%r42, %r52}, {%r320, %r320};
	
	// end inline asm
	st.global.u32 	[%rd24+512], %r61;
	st.global.u32 	[%rd24+528], %r71;
	st.global.u32 	[%rd24+768], %r62;
	st.global.u32 	[%rd24+784], %r72;
	// begin inline asm
	cp.async.wait_group 5;

	// end inline asm
	ld.shared.u32 	%r87, [%r364+1024];
	ld.shared.u32 	%r88, [%r364+1040];
	ld.shared.u32 	%r97, [%r364+1280];
	ld.shared.u32 	%r98, [%r364+1296];
	// begin inline asm
	mma.sync.aligned.m16n8k16.row.col.f16.f16.f16.f16 {%r81, %r82}, {%r315, %r315, %r315, %r316}, {%r87, %r88}, {%r320, %r320};
	
	// end inline asm
	// begin inline asm
	mma.sync.aligned.m16n8k16.row.col.f16.f16.f16.f16 {%r91, %r92}, {%r315, %r315, %r315, %r316}, {%r97, %r98}, {%r320, %r320};
	
	// end inline asm
	// begin inline asm
	mma.sync.aligned.m16n8k16.row.col.f16.f16.f16.f16 {%r101, %r102}, {%r315, %r315, %r315, %r316}, {%r81, %r91}, {%r320, %r320};
	
	// end inline asm
	// begin inline asm
	mma.sync.aligned.m16n8k16.row.col.f16.f16.f16.f16 {%r111, %r112}, {%r315, %r315, %r315, %r316}, {%r82, %r92}, {%r320, %r320};
	
	// end inline asm
	st.global.u32 	[%rd24+1024], %r101;
	st.global.u32 	[%rd24+1040], %r111;
	st.global.u32 	[%rd24+1280], %r102;
	st.global.u32 	[%rd24+1296], %r112;
	// begin inline asm
	cp.async.wait_group 4;

	// end inline asm
	ld.shared.u32 	%r127, [%r364+1536];
	ld.shared.u32 	%r128, [%r364+1552];
	ld.shared.u32 	%r137, [%r364+1792];
	ld.shared.u32 	%r138, [%r364+1808];
	// begin inline asm
	mma.sync.aligned.m16n8k16.row.col.f16.f16.f16.f16 {%r121, %r122}, {%r315, %r315, %r315, %r316}, {%r127, %r128}, {%r320, %r320};
	
	// end inline asm
	// begin inline asm
	mma.sync.aligned.m16n8k16.row.col.f16.f16.f16.f16 {%r131, %r132}, {%r315, %r315, %r315, %r316}, {%r137, %r138}, {%r320, %r320};
	
	// end inline asm
	// begin inline asm
	mma.sync.aligned.m16n8k16.row.col.f16.f16.f16.f16 {%r141, %r142}, {%r315, %r315, %r315, %r316}, {%r121, %r131}, {%r320, %r320};
	
	// end inline asm
	// begin inline asm
	mma.sync.aligned.m16n8k16.row.col.f16.f16.f16.f16 {%r151, %r152}, {%r315, %r315, %r315, %r316}, {%r122, %r132}, {%r320, %r320};
	
	// end inline asm
	st.global.u32 	[%rd24+1536], %r141;
	st.global.u32 	[%rd24+1552], %r151;
	st.global.u32 	[%rd24+1792], %r142;
	st.global.u32 	[%rd24+1808], %r152;
	// begin inline asm
	cp.async.wait_group 3;

	// end inline asm
	ld.shared.u32 	%r167, [%r364+2048];
	ld.shared.u32 	%r168, [%r364+2064];
	ld.shared.u32 	%r177, [%r364+2304];
	ld.shared.u32 	%r178, [%r364+2320];
	// begin inline asm
	mma.sync.aligned.m16n8k16.row.col.f16.f16.f16.f16 {%r161, %r162}, {%r315, %r315, %r315, %r316}, {%r167, %r168}, {%r320, %r320};
	
	// end inline asm
	// begin inline asm
	mma.sync.aligned.m16n8k16.row.col.f16.f16.f16.f16 {%r171, %r172}, {%r315, %r315, %r315, %r316}, {%r177, %r178}, {%r320, %r320};
	
	// end inline asm
	// begin inline asm
	mma.sync.aligned.m16n8k16.row.col.f16.f16.f16.f16 {%r181, %r182}, {%r315, %r315, %r315, %r316}, {%r161, %r171}, {%r320, %r320};
	
	// end inline asm
	// begin inline asm
	mma.sync.aligned.m16n8k16.row.col.f16.f16.f16.f16 {%r191, %r192}, {%r315, %r315, %r315, %r316}, {%r162, %r172}, {%r320, %r320};
	
	// end inline asm
	st.global.u32 	[%rd24+2048], %r181;
	st.global.u32 	[%rd24+2064], %r191;
	st.global.u32 	[%rd24+2304], %r182;
	st.global.u32 	[%rd24+2320], %r192;
	// begin inline asm
	cp.async.wait_group 2;

	// end inline asm
	ld.shared.u32 	%r207, [%r364+2560];
	ld.shared.u32 	%r208, [%r364+2576];
	ld.shared.u32 	%r217, [%r364+2816];
	ld.shared.u32 	%r218, [%r364+2832];
	// begin inline asm
	mma.sync.aligned.m16n8k16.row.col.f16.f16.f16.f16 {%r201, %r202}, {%r315, %r315, %r315, %r316}, {%r207, %r208}, {%r320, %r320};
	
	// end inline asm
	// begin inline asm
	mma.sync.aligned.m16n8k16.row.col.f16.f16.f16.f16 {%r211, %r212}, {%r315, %r315, %r315, %r316}, {%r217, %r218}, {%r320, %r320};
	
	// end inline asm
	// begin inline asm
	mma.sync.aligned.m16n8k16.row.col.f16.f16.f16.f16 {%r221, %r222}, {%r315, %r315, %r315, %r316}, {%r201, %r211}, {%r320, %r320};
	
	// end inline asm
	// begin inline asm
	mma.sync.aligned.m16n8k16.row.col.f16.f16.f16.f16 {%r231, %r232}, {%r315, %r315, %r315, %r316}, {%r202, %r212}, {%r320, %r320};
	
	// end inline asm
	st.global.u32 	[%rd24+2560], %r221;
	st.global.u32 	[%rd24+2576], %r231;
	st.global.u32 	[%rd24+2816], %r222;
	st.global.u32 	[%rd24+2832], %r232;
	// begin inline asm
	cp.async.wait_group 1;

	// end inline asm
	ld.shared.u32 	%r247, [%r364+3072];
	ld.shared.u32 	%r248, [%r364+3088];
	ld.shared.u32 	%r257, [%r364+3328];
	ld.shared.u32 	%r258, [%r364+3344];
	// begin inline asm
	mma.sync.aligned.m16n8k16.row.col.f16.f16.f16.f16 {%r241, %r242}, {%r315, %r315, %r315, %r316}, {%r247, %r248}, {%r320, %r320};
	
	// end inline asm
	// begin inline asm
	mma.sync.aligned.m16n8k16.row.col.f16.f16.f16.f16 {%r251, %r252}, {%r315, %r315, %r315, %r316}, {%r257, %r258}, {%r320, %r320};
	
	// end inline asm
	// begin inline asm
	mma.sync.aligned.m16n8k16.row.col.f16.f16.f16.f16 {%r261, %r262}, {%r315, %r315, %r315, %r316}, {%r241, %r251}, {%r320, %r320};
	
	// end inline asm
	// begin inline asm
	mma.sync.aligned.m16n8k16.row.col.f16.f16.f16.f16 {%r271, %r272}, {%r315, %r315, %r315, %r316}, {%r242, %r252}, {%r320, %r320};
	
	// end inline asm
	st.global.u32 	[%rd24+3072], %r261;
	st.global.u32 	[%rd24+3088], %r271;
	st.global.u32 	[%rd24+3328], %r262;
	st.global.u32 	[%rd24+3344], %r272;
	// begin inline asm
	cp.async.wait_group 0;

	// end inline asm
	ld.shared.u32 	%r287, [%r364+3584];
	ld.shared.u32 	%r288, [%r364+3600];
	ld.shared.u32 	%r297, [%r364+3840];
	ld.shared.u32 	%r298, [%r364+3856];
	// begin inline asm
	mma.sync.aligned.m16n8k16.row.col.f16.f16.f16.f16 {%r281, %r282}, {%r315, %r315, %r315, %r316}, {%r287, %r288}, {%r320, %r320};
	
	// end inline asm
	// begin inline asm
	mma.sync.aligned.m16n8k16.row.col.f16.f16.f16.f16 {%r291, %r292}, {%r315, %r315, %r315, %r316}, {%r297, %r298}, {%r320, %r320};
	
	// end inline asm
	// begin inline asm
	mma.sync.aligned.m16n8k16.row.col.f16.f16.f16.f16 {%r301, %r302}, {%r315, %r315, %r315, %r316}, {%r281, %r291}, {%r320, %r320};
	
	// end inline asm
	// begin inline asm
	mma.sync.aligned.m16n8k16.row.col.f16.f16.f16.f16 {%r311, %r312}, {%r315, %r315, %r315, %r316}, {%r282, %r292}, {%r320, %r320};
	
	// end inline asm
	st.global.u32 	[%rd24+3584], %r301;
	st.global.u32 	[%rd24+3600], %r311;
	st.global.u32 	[%rd24+3840], %r302;
	st.global.u32 	[%rd24+3856], %r312;
	ret;

}


// ===== COMPILED SASS (sm_100) =====

	.target	sm_100

	.elftype	@"ET_EXEC"


//--------------------- .note.nv.tkinfo           --------------------------
	.section	.note.nv.tkinfo,"",@"SHT_NOTE"
	.sectionflags	@"SHF_NOTE_NV_TKINFO"
	.tkinfo
        /*0018*/ 	.word	0x00000002
        /*0030*/ 	.string	""
        /*0030*/ 	.string	"ptxas"
        /*0030*/ 	.string	"Cuda compilation tools, release 13.0, V13.0.88"
        /*0030*/ 	.string	"Build cuda_13.0.r13.0/compiler.36424714_0"
        /*0030*/ 	.string	"-arch sm_100 -m 64 "



//--------------------- .note.nv.cuinfo           --------------------------
	.section	.note.nv.cuinfo,"",@"SHT_NOTE"
	.sectionflags	@"SHF_NOTE_NV_CUINFO"
        /*0018*/ 	.short	0x0002
        /*001a*/ 	.short	0x0064
        /*001c*/ 	.short	0x0082
	.zero		2


//--------------------- .nv.info                  --------------------------
	.section	.nv.info,"",@"SHT_CUDA_INFO"
	.align	4


	//----- nvinfo : EIATTR_REGCOUNT
	.align		4
        /*0000*/ 	.byte	0x04, 0x2f
        /*0002*/ 	.short	(.L_2 - .L_1)
	.align		4
.L_1:
        /*0004*/ 	.word	index@(_Z8wmma_kerILi8ELi16ELi8EEvP6__half)
        /*0008*/ 	.word	0x00000016


	//----- nvinfo : EIATTR_FRAME_SIZE
	.align		4
.L_2:
        /*000c*/ 	.byte	0x04, 0x11
        /*000e*/ 	.short	(.L_4 - .L_3)
	.align		4
.L_3:
        /*0010*/ 	.word	index@(_Z8wmma_kerILi8ELi16ELi8EEvP6__half)
        /*0014*/ 	.word	0x00000000


	//----- nvinfo : EIATTR_MIN_STACK_SIZE
	.align		4
.L_4:
        /*0018*/ 	.byte	0x04, 0x12
        /*001a*/ 	.short	(.L_6 - .L_5)
	.align		4
.L_5:
        /*001c*/ 	.word	index@(_Z8wmma_kerILi8ELi16ELi8EEvP6__half)
        /*0020*/ 	.word	0x00000000
.L_6:


//--------------------- .nv.compat                --------------------------
	.section	.nv.compat,"",@"SHT_CUDA_COMPAT_INFO"
	.align	4
        /*0000*/ 	.byte	0x02, 0x09, 0x00, 0x00, 0x02, 0x02, 0x01, 0x00, 0x02, 0x05, 0x05, 0x00, 0x03, 0x07, 0x01, 0x01
        /*0010*/ 	.byte	0x02, 0x03, 0x00, 0x00, 0x02, 0x06, 0x01, 0x00, 0x04, 0x0b, 0x08, 0x00, 0x09, 0x00, 0x00, 0x00
        /*0020*/ 	.byte	0x00, 0x00, 0x00, 0x00


//--------------------- .nv.info._Z8wmma_kerILi8ELi16ELi8EEvP6__half --------------------------
	.section	.nv.info._Z8wmma_kerILi8ELi16ELi8EEvP6__half,"",@"SHT_CUDA_INFO"
	.sectionflags	@""
	.align	4


	//----- nvinfo : EIATTR_CUDA_API_VERSION
	.align		4
        /*0000*/ 	.byte	0x04, 0x37
        /*0002*/ 	.short	(.L_8 - .L_7)
.L_7:
        /*0004*/ 	.word	0x00000082


	//----- nvinfo : EIATTR_KPARAM_INFO
	.align		4
.L_8:
        /*0008*/ 	.byte	0x04, 0x17
        /*000a*/ 	.short	(.L_10 - .L_9)
.L_9:
        /*000c*/ 	.word	0x00000000
        /*0010*/ 	.short	0x0000
        /*0012*/ 	.short	0x0000
        /*0014*/ 	.byte	0x00, 0xf5, 0x21, 0x00


	//----- nvinfo : EIATTR_SPARSE_MMA_MASK
	.align		4
.L_10:
        /*0018*/ 	.byte	0x03, 0x50
        /*001a*/ 	.short	0x0000


	//----- nvinfo : EIATTR_MAXREG_COUNT
	.align		4
        /*001c*/ 	.byte	0x03, 0x1b
        /*001e*/ 	.short	0x0080


	//----- nvinfo : EIATTR_MERCURY_ISA_VERSION
	.align		4
        /*0020*/ 	.byte	0x03, 0x5f
        /*0022*/ 	.short	0x0101


	//----- nvinfo : EIATTR_VRC_CTA_INIT_COUNT
	.align		4
        /*0024*/ 	.byte	0x02, 0x4a
	.zero		1
	.zero		1


	//----- nvinfo : EIATTR_EXIT_INSTR_OFFSETS
	.align		4
        /*0028*/ 	.byte	0x04, 0x1c
        /*002a*/ 	.short	(.L_12 - .L_11)


	//   ....[0]....
.L_11:
        /*002c*/ 	.word	0x00000e40


	//----- nvinfo : EIATTR_MAX_THREADS
	.align		4
.L_12:
        /*0030*/ 	.byte	0x04, 0x05
        /*0032*/ 	.short	(.L_14 - .L_13)
.L_13:
        /*0034*/ 	.word	0x00000200
        /*0038*/ 	.word	0x00000001
        /*003c*/ 	.word	0x00000001


	//----- nvinfo : EIATTR_CBANK_PARAM_SIZE
	.align		4
.L_14:
        /*0040*/ 	.byte	0x03, 0x19
        /*0042*/ 	.short	0x0008


	//----- nvinfo : EIATTR_PARAM_CBANK
	.align		4
        /*0044*/ 	.byte	0x04, 0x0a
        /*0046*/ 	.short	(.L_16 - .L_15)
	.align		4
.L_15:
        /*0048*/ 	.word	index@(.nv.constant0._Z8wmma_kerILi8ELi16ELi8EEvP6__half)
        /*004c*/ 	.short	0x0380
        /*004e*/ 	.short	0x0008


	//----- nvinfo : EIATTR_SW_WAR
	.align		4
.L_16:
        /*0050*/ 	.byte	0x04, 0x36
        /*0052*/ 	.short	(.L_18 - .L_17)
.L_17:
        /*0054*/ 	.word	0x00000008
.L_18:


//--------------------- .nv.callgraph             --------------------------
	.section	.nv.callgraph,"",@"SHT_CUDA_CALLGRAPH"
	.align	4
	.sectionentsize	8
	.align		4
        /*0000*/ 	.word	0x00000000
	.align		4
        /*0004*/ 	.word	0xffffffff
	.align		4
        /*0008*/ 	.word	0x00000000
	.align		4
        /*000c*/ 	.word	0xfffffffe
	.align		4
        /*0010*/ 	.word	0x00000000
	.align		4
        /*0014*/ 	.word	0xfffffffd
	.align		4
        /*0018*/ 	.word	0x00000000
	.align		4
        /*001c*/ 	.word	0xfffffffc


//--------------------- .nv.constant4             --------------------------
	.section	.nv.constant4,"a",@progbits
	.align	8
	.align		8
.nv.constant4:
        /*0000*/ 	.dword	_ZN30_INTERNAL_54e1aa1f_4_k_cu_main4cuda3std6ranges3__45__cpo4swapE


//--------------------- .text._Z8wmma_kerILi8ELi16ELi8EEvP6__half --------------------------
	.section	.text._Z8wmma_kerILi8ELi16ELi8EEvP6__half,"ax",@progbits
	.align	128
        .global         _Z8wmma_kerILi8ELi16ELi8EEvP6__half
        .type           _Z8wmma_kerILi8ELi16ELi8EEvP6__half,@function
        .size           _Z8wmma_kerILi8ELi16ELi8EEvP6__half,(.L_x_1 - _Z8wmma_kerILi8ELi16ELi8EEvP6__half)
        .other          _Z8wmma_kerILi8ELi16ELi8EEvP6__half,@"STO_CUDA_ENTRY STV_DEFAULT"
_Z8wmma_kerILi8ELi16ELi8EEvP6__half:
.text._Z8wmma_kerILi8ELi16ELi8EEvP6__half:
[----:B------:R-:W-:Y:S01]  /*0000*/  LDC R1, c[0x0][0x37c] ;  /* 0x0000df00ff017b82 */ /* 0x000fe20000000800 */
[----:B------:R-:W1:Y:S07]  /*0010*/  S2R R8, SR_TID.X ;  /* 0x0000000000087919 */ /* 0x000e6e0000002100 */
[----:B------:R-:W2:Y:S01]  /*0020*/  S2UR UR4, SR_CTAID.X ;  /* 0x00000000000479c3 */ /* 0x000ea20000002500 */
[----:B------:R-:W3:Y:S01]  /*0030*/  LDCU.64 UR6, c[0x0][0x358] ;  /* 0x00006b00ff0677ac */ /* 0x000ee20008000a00 */
[----:B------:R-:W-:-:S06]  /*0040*/  MOV R15, 0xf5a3c69 ;  /* 0x0f5a3c69000f7802 */ /* 0x000fcc0000000f00 */
[----:B------:R-:W4:Y:S08]  /*0050*/  LDC.64 R2, c[0x0][0x380] ;  /* 0x0000e000ff027b82 */ /* 0x000f300000000a00 */
[----:B------:R-:W5:Y:S01]  /*0060*/  S2UR UR5, SR_CgaCtaId ;  /* 0x00000000000579c3 */ /* 0x000f620000008800 */
[----:B--2---:R-:W-:Y:S01]  /*0070*/  USHF.L.U32 UR4, UR4, 0xf, URZ ;  /* 0x0000000f04047899 */ /* 0x004fe200080006ff */
[----:B-1----:R-:W-:-:S02]  /*0080*/  SHF.R.U32.HI R0, RZ, 0x5, R8 ;  /* 0x00000005ff007819 */ /* 0x002fc40000011608 */
[C---:B------:R-:W-:Y:S02]  /*0090*/  SHF.L.U32 R6, R8.reuse, 0x4, RZ ;  /* 0x0000000408067819 */ /* 0x040fe400000006ff */
[----:B------:R-:W-:Y:S01]  /*00a0*/  LOP3.LUT R9, R8, 0x3, RZ, 0xc0, !PT ;  /* 0x0000000308097812 */ /* 0x000fe200078ec0ff */
[C---:B------:R-:W-:Y:S02]  /*00b0*/  IMAD.SHL.U32 R4, R0.reuse, 0x800, RZ ;  /* 0x0000080000047824 */ /* 0x040fe400078e00ff */
[----:B------:R-:W-:-:S03]  /*00c0*/  IMAD.SHL.U32 R11, R0, 0x1000, RZ ;  /* 0x00001000000b7824 */ /* 0x000fc600078e00ff */
[----:B------:R-:W-:Y:S01]  /*00d0*/  LOP3.LUT R5, R4, UR4, RZ, 0xfc, !PT ;  /* 0x0000000404057c12 */ /* 0x000fe2000f8efcff */
[----:B------:R-:W-:Y:S01]  /*00e0*/  IMAD.SHL.U32 R4, R8, 0x4, RZ ;  /* 0x0000000408047824 */ /* 0x000fe200078e00ff */
[----:B------:R-:W-:Y:S01]  /*00f0*/  UMOV UR4, 0x400 ;  /* 0x0000040000047882 */ /* 0x000fe20000000000 */
[----:B------:R-:W-:Y:S01]  /*0100*/  LOP3.LUT R0, R11, 0x1f0, R6, 0xf8, !PT ;  /* 0x000001f00b007812 */ /* 0x000fe200078ef806 */
[----:B-----5:R-:W-:Y:S01]  /*0110*/  ULEA UR4, UR5, UR4, 0x18 ;  /* 0x0000000405047291 */ /* 0x020fe2000f8ec0ff */
[----:B----4-:R-:W-:Y:S01]  /*0120*/  IMAD.WIDE.U32 R2, R5, 0x2, R2 ;  /* 0x0000000205027825 */ /* 0x010fe200078e0002 */
[----:B------:R-:W-:-:S04]  /*0130*/  LOP3.LUT R5, R4, 0x7c, RZ, 0xc0, !PT ;  /* 0x0000007c04057812 */ /* 0x000fc800078ec0ff */
[----:B------:R-:W-:Y:S02]  /*0140*/  VIADD R13, R0, UR4 ;  /* 0x00000004000d7c36 */ /* 0x000fe40008000000 */
[----:B------:R-:W-:-:S04]  /*0150*/  IMAD.WIDE.U32 R4, R5, 0x4, R2 ;  /* 0x0000000405047825 */ /* 0x000fc800078e0002 */
[----:B------:R-:W-:Y:S01]  /*0160*/  IMAD.SHL.U32 R0, R8, 0x2, RZ ;  /* 0x0000000208007824 */ /* 0x000fe200078e00ff */
[----:B------:R-:W-:Y:S01]  /*0170*/  IADD3 R6, P0, PT, R4, 0x1000, RZ ;  /* 0x0000100004067810 */ /* 0x000fe20007f1e0ff */
[----:B------:R-:W-:Y:S01]  /*0180*/  @!PT LDS RZ, [RZ] ;  /* 0x00000000fffff984 */ /* 0x000fe20000000800 */
[----:B------:R-:W-:Y:S01]  /*0190*/  @!PT LDS RZ, [RZ] ;  /* 0x00000000fffff984 */ /* 0x000fe20000000800 */
[----:B------:R-:W-:Y:S01]  /*01a0*/  @!PT LDS RZ, [RZ] ;  /* 0x00000000fffff984 */ /* 0x000fe20000000800 */
[----:B---3--:R-:W-:Y:S03]  /*01b0*/  LDGSTS.E.BYPASS.LTC256B.128 [R13], desc[UR6][R4.64] ;  /* 0x00000000040d7fae */ /* 0x008fe6000b981b06 */
[----:B------:R-:W-:Y:S01]  /*01c0*/  IADD3.X R7, PT, PT, RZ, R5, RZ, P0, !PT ;  /* 0x00000005ff077210 */ /* 0x000fe200007fe4ff */
[----:B------:R-:W0:Y:S01]  /*01d0*/  LDGDEPBAR ;  /* 0x00000000000079af */ /* 0x000e220000000000 */
[----:B------:R-:W-:Y:S01]  /*01e0*/  LOP3.LUT R9, R9, 0x38, R0, 0xf8, !PT ;  /* 0x0000003809097812 */ /* 0x000fe200078ef800 */
[----:B------:R-:W-:Y:S02]  /*01f0*/  VIADD R0, R11, UR4 ;  /* 0x000000040b007c36 */ /* 0x000fe40008000000 */
[----:B------:R-:W-:Y:S02]  /*0200*/  LDGSTS.E.BYPASS.LTC256B.128 [R13+0x200], desc[UR6][R4.64+0x200] ;  /* 0x00200200040d7fae */ /* 0x000fe4000b981b06 */
[C---:B------:R-:W-:Y:S01]  /*0210*/  IMAD.WIDE.U32 R2, R9.reuse, 0x4, R2 ;  /* 0x0000000409027825 */ /* 0x040fe200078e0002 */
[----:B------:R-:W-:Y:S01]  /*0220*/  LEA R0, R9, R0, 0x2 ;  /* 0x0000000009007211 */ /* 0x000fe200078e10ff */
[----:B------:R-:W0:Y:S04]  /*0230*/  LDGDEPBAR ;  /* 0x00000000000079af */ /* 0x000e280000000000 */
[----:B------:R-:W-:Y:S04]  /*0240*/  LDGSTS.E.BYPASS.LTC256B.128 [R13+0x400], desc[UR6][R4.64+0x400] ;  /* 0x00400400040d7fae */ /* 0x000fe8000b981b06 */
[----:B------:R-:W0:Y:S04]  /*0250*/  LDGDEPBAR ;  /* 0x00000000000079af */ /* 0x000e280000000000 */
[----:B------:R1:W-:Y:S04]  /*0260*/  LDGSTS.E.BYPASS.LTC256B.128 [R13+0x600], desc[UR6][R4.64+0x600] ;  /* 0x00600600040d7fae */ /* 0x0003e8000b981b06 */
[----:B------:R-:W0:Y:S04]  /*0270*/  LDGDEPBAR ;  /* 0x00000000000079af */ /* 0x000e280000000000 */
[----:B------:R-:W-:Y:S04]  /*0280*/  LDGSTS.E.BYPASS.LTC256B.128 [R13+0x800], desc[UR6][R6.64+-0x800] ;  /* 0x00800800060d7fae */ /* 0x000fe8000b981b06 */
[----:B------:R-:W0:Y:S01]  /*0290*/  LDGDEPBAR ;  /* 0x00000000000079af */ /* 0x000e220000000000 */
[----:B-1----:R-:W-:Y:S01]  /*02a0*/  IMAD.MOV.U32 R5, RZ, RZ, 0x1 ;  /* 0x00000001ff057424 */ /* 0x002fe200078e00ff */
[----:B------:R-:W-:-:S02]  /*02b0*/  LOP3.LUT R4, R8, 0x1f, RZ, 0xc, !PT ;  /* 0x0000001f08047812 */ /* 0x000fc400078e0cff */
[----:B------:R-:W-:Y:S02]  /*02c0*/  LDGSTS.E.BYPASS.LTC256B.128 [R13+0xa00], desc[UR6][R6.64+-0x600] ;  /* 0x00a00a00060d7fae */ /* 0x000fe4000b981b06 */
[----:B------:R-:W-:Y:S02]  /*02d0*/  SHF.L.U32 R5, R5, R4, RZ ;  /* 0x0000000405057219 */ /* 0x000fe400000006ff */
[----:B------:R-:W0:Y:S02]  /*02e0*/  LDGDEPBAR ;  /* 0x00000000000079af */ /* 0x000e240000000000 */
[C---:B------:R-:W-:Y:S02]  /*02f0*/  LOP3.LUT P0, RZ, R5.reuse, 0xffaacc99, RZ, 0xc0, !PT ;  /* 0xffaacc9905ff7812 */ /* 0x040fe4000780c0ff */
[----:B------:R-:W-:Y:S01]  /*0300*/  LDGSTS.E.BYPASS.LTC256B.128 [R13+0xc00], desc[UR6][R6.64+-0x400] ;  /* 0x00c00c00060d7fae */ /* 0x000fe2000b981b06 */
[----:B------:R-:W-:Y:S01]  /*0310*/  LOP3.LUT P2, RZ, R5, 0x553366, RZ, 0xc0, !PT ;  /* 0x0055336605ff7812 */ /* 0x000fe2000784c0ff */
[----:B------:R-:W-:-:S02]  /*0320*/  IMAD.MOV.U32 R5, RZ, RZ, 0x3400b400 ;  /* 0x3400b400ff057424 */ /* 0x000fc400078e00ff */
[----:B------:R-:W0:Y:S04]  /*0330*/  LDGDEPBAR ;  /* 0x00000000000079af */ /* 0x000e280000000000 */
[----:B------:R1:W-:Y:S04]  /*0340*/  LDGSTS.E.BYPASS.LTC256B.128 [R13+0xe00], desc[UR6][R6.64+-0x200] ;  /* 0x00e00e00060d7fae */ /* 0x0003e8000b981b06 */
[----:B------:R-:W0:Y:S01]  /*0350*/  LDGDEPBAR ;  /* 0x00000000000079af */ /* 0x000e220000000000 */
[----:B-1----:R-:W-:-:S05]  /*0360*/  IMAD.MOV.U32 R7, RZ, RZ, -0xf5a3c6a ;  /* 0xf0a5c396ff077424 */ /* 0x002fca00078e00ff */
[-C--:B------:R-:W-:Y:S01]  /*0370*/  SHF.R.U32.HI R6, RZ, R4.reuse, R7 ;  /* 0x00000004ff067219 */ /* 0x080fe20000011607 */
[----:B------:R-:W-:Y:S01]  /*0380*/  IMAD.MOV.U32 R7, RZ, RZ, 0x34003400 ;  /* 0x34003400ff077424 */ /* 0x000fe200078e00ff */
[----:B------:R-:W-:Y:S02]  /*0390*/  SHF.R.U32.HI R4, RZ, R4, R15 ;  /* 0x00000004ff047219 */ /* 0x000fe4000001160f */
[----:B------:R-:W-:Y:S02]  /*03a0*/  LOP3.LUT R6, R6, 0x1, RZ, 0xc0, !PT ;  /* 0x0000000106067812 */ /* 0x000fe400078ec0ff */
[----:B------:R-:W-:Y:S02]  /*03b0*/  LOP3.LUT R4, R4, 0x1, RZ, 0xc0, !PT ;  /* 0x0000000104047812 */ /* 0x000fe400078ec0ff */
[----:B------:R-:W-:Y:S02]  /*03c0*/  ISETP.NE.U32.AND P1, PT, R6, 0x1, PT ;  /* 0x000000010600780c */ /* 0x000fe40003f25070 */
[----:B------:R-:W-:Y:S01]  /*03d0*/  ISETP.NE.U32.AND P3, PT, R4, 0x1, PT ;  /* 0x000000010400780c */ /* 0x000fe20003f65070 */
[----:B------:R-:W-:-:S04]  /*03e0*/  DEPBAR.LE SB0, 0x7 ;  /* 0x000081c00000791a */ /* 0x000fc80000000000 */
[----:B------:R-:W-:Y:S01]  /*03f0*/  LDS R10, [R0+0x100] ;  /* 0x00010000000a7984 */ /* 0x000fe20000000800 */
[----:B------:R-:W-:Y:S02]  /*0400*/  SEL R4, R7, 0xb4003400, !P1 ;  /* 0xb400340007047807 */ /* 0x000fe40004800000 */
[----:B------:R-:W-:Y:S01]  /*0410*/  @!P0 SEL R4, R5, 0xb400b400, !P1 ;  /* 0xb400b40005048807 */ /* 0x000fe20004800000 */
[----:B------:R-:W1:Y:S01]  /*0420*/  LDS R11, [R0+0x110] ;  /* 0x00011000000b7984 */ /* 0x000e620000000800 */
[----:B------:R-:W-:Y:S02]  /*0430*/  SEL R7, R7, 0xb4003400, !P3 ;  /* 0xb400340007077807 */ /* 0x000fe40005800000 */
[----:B------:R-:W-:Y:S01]  /*0440*/  @!P2 SEL R7, R5, 0xb400b400, !P3 ;  /* 0xb400b4000507a807 */ /* 0x000fe20005800000 */
[----:B------:R-:W-:Y:S01]  /*0450*/  LDS R12, [R0] ;  /* 0x00000000000c7984 */ /* 0x000fe20000000800 */
[----:B------:R-:W-:Y:S01]  /*0460*/  MOV R5, R4 ;  /* 0x0000000400057202 */ /* 0x000fe20000000f00 */
[----:B------:R-:W-:-:S02]  /*0470*/  IMAD.MOV.U32 R6, RZ, RZ, R4 ;  /* 0x000000ffff067224 */ /* 0x000fc400078e0004 */
[----:B------:R-:W2:Y:S01]  /*0480*/  LDS R13, [R0+0x10] ;  /* 0x00001000000d7984 */ /* 0x000ea20000000800 */
[--C-:B------:R-:W-:Y:S02]  /*0490*/  IMAD.MOV.U32 R14, RZ, RZ, R4.reuse ;  /* 0x000000ffff0e7224 */ /* 0x100fe400078e0004 */
[----:B------:R-:W-:Y:S02]  /*04a0*/  IMAD.MOV.U32 R15, RZ, RZ, R7 ;  /* 0x000000ffff0f7224 */ /* 0x000fe400078e0007 */
[C---:B-1----:R-:W-:Y:S08]  /*04b0*/  HMMA.16816.F16 R16, R4.reuse, R10, RZ ;  /* 0x0000000a0410723c */ /* 0x042ff000000008ff */
[----:B--2---:R-:W-:Y:S01]  /*04c0*/  HMMA.16816.F16 R10, R4, R12, RZ ;  /* 0x0000000c040a723c */ /* 0x004fe200000008ff */
[----:B------:R-:W-:Y:S01]  /*04d0*/  IMAD.MOV.U32 R12, RZ, RZ, R4 ;  /* 0x000000ffff0c7224 */ /* 0x000fe200078e0004 */
[----:B------:R-:W-:-:S09]  /*04e0*/  MOV R13, R4 ;  /* 0x00000004000d7202 */ /* 0x000fd20000000f00 */
[----:B------:R-:W-:-:S08]  /*04f0*/  MOV R19, R16 ;  /* 0x0000001000137202 */ /* 0x000fd00000000f00 */
[----:B------:R-:W-:Y:S02]  /*0500*/  IMAD.MOV.U32 R18, RZ, RZ, R10 ;  /* 0x000000ffff127224 */ /* 0x000fe400078e000a */
[----:B------:R-:W-:-:S05]  /*0510*/  IMAD.MOV.U32 R16, RZ, RZ, R11 ;  /* 0x000000ffff107224 */ /* 0x000fca00078e000b */
[----:B------:R-:W-:Y:S01]  /*0520*/  HMMA.16816.F16 R12, R12, R18, RZ ;  /* 0x000000120c0c723c */ /* 0x000fe200000008ff */
[----:B------:R-:W-:Y:S01]  /*0530*/  MOV R19, R7 ;  /* 0x0000000700137202 */ /* 0x000fe20000000f00 */
[----:B------:R-:W-:-:S06]  /*0540*/  IMAD.MOV.U32 R18, RZ, RZ, R4 ;  /* 0x000000ffff127224 */ /* 0x000fcc00078e0004 */
[----:B------:R-:W-:Y:S11]  /*0550*/  HMMA.16816.F16 R10, R4, R16, RZ ;  /* 0x00000010040a723c */ /* 0x000ff600000008ff */
[----:B------:R1:W-:Y:S04]  /*0560*/  STG.E desc[UR6][R2.64], R12 ;  /* 0x0000000c02007986 */ /* 0x0003e8000c101906 */
[----:B------:R2:W-:Y:S04]  /*0570*/  STG.E desc[UR6][R2.64+0x100], R13 ;  /* 0x0001000d02007986 */ /* 0x0005e8000c101906 */
[----:B------:R-:W-:Y:S04]  /*0580*/  STG.E desc[UR6][R2.64+0x10], R10 ;  /* 0x0000100a02007986 */ /* 0x000fe8000c101906 */
[----:B------:R-:W-:Y:S01]  /*0590*/  STG.E desc[UR6][R2.64+0x110], R11 ;  /* 0x0001100b02007986 */ /* 0x000fe2000c101906 */
[----:B------:R-:W-:-:S04]  /*05a0*/  DEPBAR.LE SB0, 0x6 ;  /* 0x000081800000791a */ /* 0x000fc80000000000 */
[----:B------:R-:W-:Y:S01]  /*05b0*/  LDS R14, [R0+0x300] ;  /* 0x00030000000e7984 */ /* 0x000fe20000000800 */
[----:B-1----:R-:W-:Y:S01]  /*05c0*/  MOV R12, R4 ;  /* 0x00000004000c7202 */ /* 0x002fe20000000f00 */
[--C-:B--2---:R-:W-:Y:S02]  /*05d0*/  IMAD.MOV.U32 R13, RZ, RZ, R4.reuse ;  /* 0x000000ffff0d7224 */ /* 0x104fe400078e0004 */
[----:B------:R-:W1:Y:S04]  /*05e0*/  LDS R15, [R0+0x310] ;  /* 0x00031000000f7984 */ /* 0x000e680000000800 */
[----:B------:R-:W-:Y:S04]  /*05f0*/  LDS R8, [R0+0x200] ;  /* 0x0002000000087984 */ /* 0x000fe80000000800 */
[----:B------:R-:W2:Y:S01]  /*0600*/  LDS R9, [R0+0x210] ;  /* 0x0002100000097984 */ /* 0x000ea20000000800 */
[----:B-1----:R-:W-:Y:S01]  /*0610*/  HMMA.16816.F16 R10, R4, R14, RZ ;  /* 0x0000000e040a723c */ /* 0x002fe200000008ff */
[----:B------:R-:W-:Y:S01]  /*0620*/  IMAD.MOV.U32 R14, RZ, RZ, R4 ;  /* 0x000000ffff0e7224 */ /* 0x000fe200078e0004 */
[----:B------:R-:W-:-:S06]  /*0630*/  MOV R15, R7 ;  /* 0x00000007000f7202 */ /* 0x000fcc0000000f00 */
[----:B--2---:R-:W-:Y:S11]  /*0640*/  HMMA.16816.F16 R8, R4, R8, RZ ;  /* 0x000000080408723c */ /* 0x004ff600000008ff */
[----:B------:R-:W-:-:S08]  /*0650*/  IMAD.MOV.U32 R17, RZ, RZ, R10 ;  /* 0x000000ffff117224 */ /* 0x000fd000078e000a */
[----:B------:R-:W-:Y:S01]  /*0660*/  IMAD.MOV.U32 R16, RZ, RZ, R8 ;  /* 0x000000ffff107224 */ /* 0x000fe200078e0008 */
[----:B------:R-:W-:-:S06]  /*0670*/  MOV R10, R9 ;  /* 0x00000009000a7202 */ /* 0x000fcc0000000f00 */
[----:B------:R-:W-:Y:S08]  /*0680*/  HMMA.16816.F16 R12, R12, R16, RZ ;  /* 0x000000100c0c723c */ /* 0x000ff000000008ff */
[----:B------:R-:W-:Y:S11]  /*0690*/  HMMA.16816.F16 R10, R4, R10, RZ ;  /* 0x0000000a040a723c */ /* 0x000ff600000008ff */
[----:B------:R1:W-:Y:S04]  /*06a0*/  STG.E desc[UR6][R2.64+0x200], R12 ;  /* 0x0002000c02007986 */ /* 0x0003e8000c101906 */
[----:B------:R2:W-:Y:S04]  /*06b0*/  STG.E desc[UR6][R2.64+0x300], R13 ;  /* 0x0003000d02007986 */ /* 0x0005e8000c101906 */
[----:B------:R-:W-:Y:S04]  /*06c0*/  STG.E desc[UR6][R2.64+0x210], R10 ;  /* 0x0002100a02007986 */ /* 0x000fe8000c101906 */
[----:B------:R-:W-:Y:S01]  /*06d0*/  STG.E desc[UR6][R2.64+0x310], R11 ;  /* 0x0003100b02007986 */ /* 0x000fe2000c101906 */
[----:B------:R-:W-:-:S04]  /*06e0*/  DEPBAR.LE SB0, 0x5 ;  /* 0x000081400000791a */ /* 0x000fc80000000000 */
[----:B------:R-:W-:Y:S01]  /*06f0*/  LDS R14, [R0+0x500] ;  /* 0x00050000000e7984 */ /* 0x000fe20000000800 */
[--C-:B-1----:R-:W-:Y:S02]  /*0700*/  IMAD.MOV.U32 R12, RZ, RZ, R4.reuse ;  /* 0x000000ffff0c7224 */ /* 0x102fe400078e0004 */
[----:B--2---:R-:W-:Y:S01]  /*0710*/  IMAD.MOV.U32 R13, RZ, RZ, R4 ;  /* 0x000000ffff0d7224 */ /* 0x004fe200078e0004 */
[----:B------:R-:W1:Y:S04]  /*0720*/  LDS R15, [R0+0x510] ;  /* 0x00051000000f7984 */ /* 0x000e680000000800 */
[----:B------:R-:W-:Y:S04]  /*0730*/  LDS R8, [R0+0x400] ;  /* 0x0004000000087984 */ /* 0x000fe80000000800 */
[----:B------:R-:W2:Y:S01]  /*0740*/  LDS R9, [R0+0x410] ;  /* 0x0004100000097984 */ /* 0x000ea20000000800 */
[----:B-1----:R-:W-:Y:S01]  /*0750*/  HMMA.16816.F16 R10, R4, R14, RZ ;  /* 0x0000000e040a723c */ /* 0x002fe200000008ff */
[----:B------:R-:W-:Y:S01]  /*0760*/  MOV R14, R4 ;  /* 0x00000004000e7202 */ /* 0x000fe20000000f00 */
[----:B------:R-:W-:-:S06]  /*0770*/  IMAD.MOV.U32 R15, RZ, RZ, R7 ;  /* 0x000000ffff0f7224 */ /* 0x000fcc00078e0007 */
[----:B--2---:R-:W-:Y:S11]  /*0780*/  HMMA.16816.F16 R8, R4, R8, RZ ;  /* 0x000000080408723c */ /* 0x004ff600000008ff */
[----:B------:R-:W-:-:S08]  /*0790*/  MOV R17, R10 ;  /* 0x0000000a00117202 */ /* 0x000fd00000000f00 */
[----:B------:R-:W-:Y:S02]  /*07a0*/  IMAD.MOV.U32 R16, RZ, RZ, R8 ;  /* 0x000000ffff107224 */ /* 0x000fe400078e0008 */
[----:B------:R-:W-:-:S05]  /*07b0*/  IMAD.MOV.U32 R10, RZ, RZ, R9 ;  /* 0x000000ffff0a7224 */ /* 0x000fca00078e0009 */
        /* <DEDUP_REMOVED lines=8> */
[--C-:B-1----:R-:W-:Y:S01]  /*0840*/  IMAD.MOV.U32 R12, RZ, RZ, R4.reuse ;  /* 0x000000ffff0c7224 */ /* 0x102fe200078e0004 */
[----:B--2---:R-:W-:Y:S02]  /*0850*/  MOV R13, R4 ;  /* 0x00000004000d7202 */ /* 0x004fe40000000f00 */
[----:B------:R-:W1:Y:S04]  /*0860*/  LDS R15, [R0+0x710] ;  /* 0x00071000000f7984 */ /* 0x000e680000000800 */
[----:B------:R-:W-:Y:S04]  /*0870*/  LDS R8, [R0+0x600] ;  /* 0x0006000000087984 */ /* 0x000fe80000000800 */
[----:B------:R-:W2:Y:S01]  /*0880*/  LDS R9, [R0+0x610] ;  /* 0x0006100000097984 */ /* 0x000ea20000000800 */
[----:B-1----:R-:W-:Y:S01]  /*0890*/  HMMA.16816.F16 R10, R4, R14, RZ ;  /* 0x0000000e040a723c */ /* 0x002fe200000008ff */
[----:B------:R-:W-:-:S02]  /*08a0*/  IMAD.MOV.U32 R14, RZ, RZ, R4 ;  /* 0x000000ffff0e7224 */ /* 0x000fc400078e0004 */
[----:B------:R-:W-:-:S05]  /*08b0*/  IMAD.MOV.U32 R15, RZ, RZ, R7 ;  /* 0x000000ffff0f7224 */ /* 0x000fca00078e0007 */
[----:B--2---:R-:W-:Y:S11]  /*08c0*/  HMMA.16816.F16 R8, R4, R8, RZ ;  /* 0x000000080408723c */ /* 0x004ff600000008ff */
[----:B------:R-:W-:-:S08]  /*08d0*/  IMAD.MOV.U32 R17, RZ, RZ, R10 ;  /* 0x000000ffff117224 */ /* 0x000fd000078e000a */
[----:B------:R-:W-:Y:S01]  /*08e0*/  MOV R16, R8 ;  /* 0x0000000800107202 */ /* 0x000fe20000000f00 */
[----:B------:R-:W-:-:S06]  /*08f0*/  IMAD.MOV.U32 R10, RZ, RZ, R9 ;  /* 0x000000ffff0a7224 */ /* 0x000fcc00078e0009 */
        /* <DEDUP_REMOVED lines=28> */
[-C--:B-1----:R-:W-:Y:S01]  /*0ac0*/  MOV R12, R4.reuse ;  /* 0x00000004000c7202 */ /* 0x082fe20000000f00 */
[----:B--2---:R-:W-:Y:S02]  /*0ad0*/  IMAD.MOV.U32 R13, RZ, RZ, R4 ;  /* 0x000000ffff0d7224 */ /* 0x004fe400078e0004 */
[----:B------:R-:W1:Y:S04]  /*0ae0*/  LDS R15, [R0+0xb10] ;  /* 0x000b1000000f7984 */ /* 0x000e680000000800 */
[----:B------:R-:W-:Y:S04]  /*0af0*/  LDS R8, [R0+0xa00] ;  /* 0x000a000000087984 */ /* 0x000fe80000000800 */
[----:B------:R-:W2:Y:S01]  /*0b00*/  LDS R9, [R0+0xa10] ;  /* 0x000a100000097984 */ /* 0x000ea20000000800 */
[----:B-1----:R-:W-:Y:S01]  /*0b10*/  HMMA.16816.F16 R10, R4, R14, RZ ;  /* 0x0000000e040a723c */ /* 0x002fe200000008ff */
[----:B------:R-:W-:Y:S01]  /*0b20*/  MOV R14, R4 ;  /* 0x00000004000e7202 */ /* 0x000fe20000000f00 */
[----:B------:R-:W-:-:S06]  /*0b30*/  IMAD.MOV.U32 R15, RZ, RZ, R7 ;  /* 0x000000ffff0f7224 */ /* 0x000fcc00078e0007 */
[----:B--2---:R-:W-:Y:S11]  /*0b40*/  HMMA.16816.F16 R8, R4, R8, RZ ;  /* 0x000000080408723c */ /* 0x004ff600000008ff */
[----:B------:R-:W-:-:S08]  /*0b50*/  IMAD.MOV.U32 R17, RZ, RZ, R10 ;  /* 0x000000ffff117224 */ /* 0x000fd000078e000a */
[----:B------:R-:W-:Y:S02]  /*0b60*/  MOV R16, R8 ;  /* 0x0000000800107202 */ /* 0x000fe40000000f00 */
[----:B------:R-:W-:-:S05]  /*0b70*/  MOV R10, R9 ;  /* 0x00000009000a7202 */ /* 0x000fca0000000f00 */
        /* <DEDUP_REMOVED lines=20> */
[----:B------:R-:W-:Y:S01]  /*0cc0*/  HMMA.16816.F16 R12, R12, R16, RZ ;  /* 0x000000100c0c723c */ /* 0x000fe200000008ff */
[----:B------:R-:W-:Y:S01]  /*0cd0*/  IMAD.MOV.U32 R16, RZ, RZ, R4 ;  /* 0x000000ffff107224 */ /* 0x000fe200078e0004 */
[----:B------:R-:W-:-:S06]  /*0ce0*/  MOV R17, R4 ;  /* 0x0000000400117202 */ /* 0x000fcc0000000f00 */
[----:B------:R-:W-:Y:S11]  /*0cf0*/  HMMA.16816.F16 R8, R4, R10, RZ ;  /* 0x0000000a0408723c */ /* 0x000ff600000008ff */
[----:B------:R-:W-:Y:S04]  /*0d00*/  STG.E desc[UR6][R2.64+0xc00], R12 ;  /* 0x000c000c02007986 */ /* 0x000fe8000c101906 */
[----:B------:R-:W-:Y:S04]  /*0d10*/  STG.E desc[UR6][R2.64+0xd00], R13 ;  /* 0x000d000d02007986 */ /* 0x000fe8000c101906 */
[----:B------:R-:W-:Y:S04]  /*0d20*/  STG.E desc[UR6][R2.64+0xc10], R8 ;  /* 0x000c100802007986 */ /* 0x000fe8000c101906 */
[----:B------:R-:W-:Y:S01]  /*0d30*/  STG.E desc[UR6][R2.64+0xd10], R9 ;  /* 0x000d100902007986 */ /* 0x000fe2000c101906 */
[----:B------:R-:W-:-:S04]  /*0d40*/  DEPBAR.LE SB0, 0x0 ;  /* 0x000080000000791a */ /* 0x000fc80000000000 */
[----:B------:R-:W-:Y:S04]  /*0d50*/  LDS R14, [R0+0xf00] ;  /* 0x000f0000000e7984 */ /* 0x000fe80000000800 */
[----:B------:R-:W1:Y:S04]  /*0d60*/  LDS R15, [R0+0xf10] ;  /* 0x000f1000000f7984 */ /* 0x000e680000000800 */
[----:B------:R-:W-:Y:S04]  /*0d70*/  LDS R10, [R0+0xe00] ;  /* 0x000e0000000a7984 */ /* 0x000fe80000000800 */
[----:B------:R-:W2:Y:S01]  /*0d80*/  LDS R11, [R0+0xe10] ;  /* 0x000e1000000b7984 */ /* 0x000ea20000000800 */
[C---:B-1----:R-:W-:Y:S08]  /*0d90*/  HMMA.16816.F16 R14, R4.reuse, R14, RZ ;  /* 0x0000000e040e723c */ /* 0x042ff000000008ff */
[----:B--2---:R-:W-:Y:S11]  /*0da0*/  HMMA.16816.F16 R10, R4, R10, RZ ;  /* 0x0000000a040a723c */ /* 0x004ff600000008ff */
[----:B------:R-:W-:-:S08]  /*0db0*/  IMAD.MOV.U32 R9, RZ, RZ, R14 ;  /* 0x000000ffff097224 */ /* 0x000fd000078e000e */
[----:B------:R-:W-:Y:S02]  /*0dc0*/  MOV R8, R10 ;  /* 0x0000000a00087202 */ /* 0x000fe40000000f00 */
[----:B------:R-:W-:-:S05]  /*0dd0*/  MOV R14, R11 ;  /* 0x0000000b000e7202 */ /* 0x000fca0000000f00 */
[----:B------:R-:W-:Y:S08]  /*0de0*/  HMMA.16816.F16 R8, R16, R8, RZ ;  /* 0x000000081008723c */ /* 0x000ff000000008ff */
[----:B------:R-:W-:Y:S11]  /*0df0*/  HMMA.16816.F16 R4, R4, R14, RZ ;  /* 0x0000000e0404723c */ /* 0x000ff600000008ff */
[----:B------:R-:W-:Y:S04]  /*0e00*/  STG.E desc[UR6][R2.64+0xe00], R8 ;  /* 0x000e000802007986 */ /* 0x000fe8000c101906 */
[----:B------:R-:W-:Y:S04]  /*0e10*/  STG.E desc[UR6][R2.64+0xf00], R9 ;  /* 0x000f000902007986 */ /* 0x000fe8000c101906 */
[----:B------:R-:W-:Y:S04]  /*0e20*/  STG.E desc[UR6][R2.64+0xe10], R4 ;  /* 0x000e100402007986 */ /* 0x000fe8000c101906 */
[----:B------:R-:W-:Y:S01]  /*0e30*/  STG.E desc[UR6][R2.64+0xf10], R5 ;  /* 0x000f100502007986 */ /* 0x000fe2000c101906 */
[----:B------:R-:W-:Y:S05]  /*0e40*/  EXIT ;  /* 0x000000000000794d */ /* 0x000fea0003800000 */
.L_x_0:
[----:B------:R-:W-:-:S00]  /*0e50*/  BRA `(.L_x_0) ;  /* 0xfffffffc00fc7947 */ /* 0x000fc0000383ffff */
[----:B------:R-:W-:-:S00]  /*0e60*/  NOP ;  /* 0x0000000000007918 */ /* 0x000fc00000000000 */
        /* <DEDUP_REMOVED lines=9> */
.L_x_1:


//--------------------- .nv.shared._Z8wmma_kerILi8ELi16ELi8EEvP6__half --------------------------
	.section	.nv.shared._Z8wmma_kerILi8ELi16ELi8EEvP6__half,"aw",@nobits
	.sectionflags	@""
	.align	16
	.zero		1024


//--------------------- .nv.shared.reserved.0     --------------------------
	.section	.nv.shared.reserved.0,"aw",@nobits
	.weak		__nv_reservedSMEM_offset_0_alias
	.size		__nv_reservedSMEM_offset_0_alias, 0, 64
	.other		__nv_reservedSMEM_offset_0_alias,@"STO_CUDA_RESERVED_SHARED STV_DEFAULT"
__nv_reservedSMEM_offset_0_alias:
	.zero		0
	.zero		64


//--------------------- .nv.global                --------------------------
	.section	.nv.global,"aw",@nobits
.nv.global:
	.type		_ZN30_INTERNAL_54e1aa1f_4_k_cu_main4cuda3std6ranges3__45__cpo4swapE,@object
	.size		_ZN30_INTERNAL_54e1aa1f_4_k_cu_main4cuda3std6ranges3__45__cpo4swapE,(.L_0 - _ZN30_INTERNAL_54e1aa1f_4_k_cu_main4cuda3std6ranges3__45__cpo4swapE)
_ZN30_INTERNAL_54e1aa1f_4_k_cu_main4cuda3std6ranges3__45__cpo4swapE:
	.zero		1
.L_0:


//--------------------- .nv.constant0._Z8wmma_kerILi8ELi16ELi8EEvP6__half --------------------------
	.section	.nv.constant0._Z8wmma_kerILi8ELi16ELi8EEvP6__half,"a",@progbits
	.sectionflags	@""
	.align	4
.nv.constant0._Z8wmma_kerILi8ELi16ELi8EEvP6__half:
	.zero		904


//--------------------- SYMBOLS --------------------------

	.type		.nv.reservedSmem.offset0,@object
	.size		.nv.reservedSmem.offset0,0x4
	.type		.nv.reservedSmem.cap,@object
	.size		.nv.reservedSmem.cap,0x4
